	.headerflags	@"EF_CUDA_TEXMODE_UNIFIED EF_CUDA_64BIT_ADDRESS EF_CUDA_ACCELERATORS EF_CUDA_SM90 EF_CUDA_VIRTUAL_SM(EF_CUDA_SM90)"
	.elftype	@"ET_EXEC"


//--------------------- .nv.info                  --------------------------
	.section	.nv.info,"",@"SHT_CUDA_INFO"
	.align	4


	//----- nvinfo : EIATTR_REGCOUNT
	.align		4
        /*0000*/ 	.byte	0x04, 0x2f
        /*0002*/ 	.short	(.L_1 - .L_0)
	.align		4
.L_0:
        /*0004*/ 	.word	index@(triton_poi_fused_convolution_relu_threshold_backward_54)
        /*0008*/ 	.word	0x0000000c


	//----- nvinfo : EIATTR_MIN_STACK_SIZE
	.align		4
.L_1:
        /*000c*/ 	.byte	0x04, 0x12
        /*000e*/ 	.short	(.L_3 - .L_2)
	.align		4
.L_2:
        /*0010*/ 	.word	index@(triton_poi_fused_convolution_relu_threshold_backward_54)
        /*0014*/ 	.word	0x00000000


	//----- nvinfo : EIATTR_FRAME_SIZE
	.align		4
.L_3:
        /*0018*/ 	.byte	0x04, 0x11
        /*001a*/ 	.short	(.L_5 - .L_4)
	.align		4
.L_4:
        /*001c*/ 	.word	index@(triton_poi_fused_convolution_relu_threshold_backward_54)
        /*0020*/ 	.word	0x00000000


	//----- nvinfo : EIATTR_MIN_STACK_SIZE
	.align		4
.L_5:
        /*0024*/ 	.byte	0x04, 0x12
        /*0026*/ 	.short	(.L_7 - .L_6)
	.align		4
.L_6:
        /*0028*/ 	.word	index@(triton_poi_fused_convolution_relu_threshold_backward_54)
        /*002c*/ 	.word	0x00000000
.L_7:


//--------------------- .nv.info.triton_poi_fused_convolution_relu_threshold_backward_54 --------------------------
	.section	.nv.info.triton_poi_fused_convolution_relu_threshold_backward_54,"",@"SHT_CUDA_INFO"
	.sectionflags	@""
	.align	4


	//----- nvinfo : EIATTR_CUDA_API_VERSION
	.align		4
        /*0000*/ 	.byte	0x04, 0x37
        /*0002*/ 	.short	(.L_9 - .L_8)
.L_8:
        /*0004*/ 	.word	0x0000007c


	//----- nvinfo : EIATTR_KPARAM_INFO
	.align		4
.L_9:
        /*0008*/ 	.byte	0x04, 0x17
        /*000a*/ 	.short	(.L_11 - .L_10)
.L_10:
        /*000c*/ 	.word	0x00000000
        /*0010*/ 	.short	0x0003
        /*0012*/ 	.short	0x0018
        /*0014*/ 	.byte	0x00, 0xf0, 0x11, 0x00


	//----- nvinfo : EIATTR_KPARAM_INFO
	.align		4
.L_11:
        /*0018*/ 	.byte	0x04, 0x17
        /*001a*/ 	.short	(.L_13 - .L_12)
.L_12:
        /*001c*/ 	.word	0x00000000
        /*0020*/ 	.short	0x0002
        /*0022*/ 	.short	0x0010
        /*0024*/ 	.byte	0x00, 0xf4, 0x21, 0x00


	//----- nvinfo : EIATTR_KPARAM_INFO
	.align		4
.L_13:
        /*0028*/ 	.byte	0x04, 0x17
        /*002a*/ 	.short	(.L_15 - .L_14)
.L_14:
        /*002c*/ 	.word	0x00000000
        /*0030*/ 	.short	0x0001
        /*0032*/ 	.short	0x0008
        /*0034*/ 	.byte	0x00, 0xf4, 0x21, 0x00


	//----- nvinfo : EIATTR_KPARAM_INFO
	.align		4
.L_15:
        /*0038*/ 	.byte	0x04, 0x17
        /*003a*/ 	.short	(.L_17 - .L_16)
.L_16:
        /*003c*/ 	.word	0x00000000
        /*0040*/ 	.short	0x0000
        /*0042*/ 	.short	0x0000
        /*0044*/ 	.byte	0x00, 0xf4, 0x21, 0x00


	//----- nvinfo : EIATTR_SPARSE_MMA_MASK
	.align		4
.L_17:
        /*0048*/ 	.byte	0x03, 0x50
        /*004a*/ 	.short	0x0000


	//----- nvinfo : EIATTR_MAXREG_COUNT
	.align		4
        /*004c*/ 	.byte	0x03, 0x1b
        /*004e*/ 	.short	0x00ff


	//----- nvinfo : EIATTR_EXIT_INSTR_OFFSETS
	.align		4
        /*0050*/ 	.byte	0x04, 0x1c
        /*0052*/ 	.short	(.L_19 - .L_18)


	//   ....[0]....
.L_18:
        /*0054*/ 	.word	0x000001a0


	//----- nvinfo : EIATTR_REQNTID
	.align		4
.L_19:
        /*0058*/ 	.byte	0x04, 0x10
        /*005a*/ 	.short	(.L_21 - .L_20)
.L_20:
        /*005c*/ 	.word	0x00000080
        /*0060*/ 	.word	0x00000001
        /*0064*/ 	.word	0x00000001


	//----- nvinfo : EIATTR_CBANK_PARAM_SIZE
	.align		4
.L_21:
        /*0068*/ 	.byte	0x03, 0x19
        /*006a*/ 	.short	0x001c


	//----- nvinfo : EIATTR_PARAM_CBANK
	.align		4
        /*006c*/ 	.byte	0x04, 0x0a
        /*006e*/ 	.short	(.L_23 - .L_22)
	.align		4
.L_22:
        /*0070*/ 	.word	index@(.nv.constant0.triton_poi_fused_convolution_relu_threshold_backward_54)
        /*0074*/ 	.short	0x0210
        /*0076*/ 	.short	0x001c


	//----- nvinfo : EIATTR_SW_WAR
	.align		4
.L_23:
        /*0078*/ 	.byte	0x04, 0x36
        /*007a*/ 	.short	(.L_25 - .L_24)
.L_24:
        /*007c*/ 	.word	0x00000008
.L_25:


//--------------------- .nv.callgraph             --------------------------
	.section	.nv.callgraph,"",@"SHT_CUDA_CALLGRAPH"
	.align	4
	.sectionentsize	8
	.align		4
        /*0000*/ 	.word	0x00000000
	.align		4
        /*0004*/ 	.word	0xffffffff
	.align		4
        /*0008*/ 	.word	0x00000000
	.align		4
        /*000c*/ 	.word	0xfffffffe
	.align		4
        /*0010*/ 	.word	0x00000000
	.align		4
        /*0014*/ 	.word	0xfffffffd
	.align		4
        /*0018*/ 	.word	0x00000000
	.align		4
        /*001c*/ 	.word	0xfffffffc


//--------------------- .text.triton_poi_fused_convolution_relu_threshold_backward_54 --------------------------
	.section	.text.triton_poi_fused_convolution_relu_threshold_backward_54,"ax",@progbits
	.align	128
        .global         triton_poi_fused_convolution_relu_threshold_backward_54
        .type           triton_poi_fused_convolution_relu_threshold_backward_54,@function
        .size           triton_poi_fused_convolution_relu_threshold_backward_54,(.L_x_1 - triton_poi_fused_convolution_relu_threshold_backward_54)
        .other          triton_poi_fused_convolution_relu_threshold_backward_54,@"STO_CUDA_ENTRY STV_DEFAULT"
triton_poi_fused_convolution_relu_threshold_backward_54:
.text.triton_poi_fused_convolution_relu_threshold_backward_54:
[----:B------:R-:W-:Y:S01]  /*0000*/  LDC R1, c[0x0][0x28] ;  /* 0x00000a00ff017b82 */ /* 0x000fe20000000800 */
[----:B------:R-:W1:Y:S07]  /*0010*/  S2R R0, SR_TID.X ;  /* 0x0000000000007919 */ /* 0x000e6e0000002100 */
[----:B------:R-:W2:Y:S01]  /*0020*/  LDC.64 R2, c[0x0][0x210] ;  /* 0x00008400ff027b82 */ /* 0x000ea20000000a00 */
[----:B------:R-:W-:Y:S01]  /*0030*/  ULDC.64 UR4, c[0x0][0x208] ;  /* 0x0000820000047ab9 */ /* 0x000fe20000000a00 */
[----:B------:R-:W-:Y:S01]  /*0040*/  ULDC.64 UR6, c[0x0][0x220] ;  /* 0x0000880000067ab9 */ /* 0x000fe20000000a00 */
[----:B------:R-:W3:Y:S05]  /*0050*/  S2R R7, SR_CTAID.X ;  /* 0x0000000000077919 */ /* 0x000eea0000002500 */
[----:B------:R-:W4:Y:S01]  /*0060*/  LDC.64 R4, c[0x0][0x218] ;  /* 0x00008600ff047b82 */ /* 0x000f220000000a00 */
[----:B-1----:R-:W-:-:S02]  /*0070*/  LOP3.LUT R0, R0, 0x7f, RZ, 0xc0, !PT ;  /* 0x0000007f00007812 */ /* 0x002fc400078ec0ff */
[----:B---3--:R-:W-:-:S03]  /*0080*/  SHF.R.S32.HI R6, RZ, 0x18, R7 ;  /* 0x00000018ff067819 */ /* 0x008fc60000011407 */
[----:B------:R-:W-:Y:S01]  /*0090*/  IMAD R7, R7, 0x80, R0 ;  /* 0x0000008007077824 */ /* 0x000fe200078e0200 */
[----:B------:R-:W-:-:S03]  /*00a0*/  SGXT R0, R6, 0x1 ;  /* 0x000000010600781a */ /* 0x000fc60000000200 */
[----:B--2---:R-:W-:Y:S01]  /*00b0*/  IMAD.WIDE R2, R7, 0x4, R2 ;  /* 0x0000000407027825 */ /* 0x004fe200078e0202 */
[----:B------:R-:W-:-:S05]  /*00c0*/  LEA.HI R0, R0, R7, RZ, 0x8 ;  /* 0x0000000700007211 */ /* 0x000fca00078f40ff */
[----:B------:R-:W2:Y:S01]  /*00d0*/  LDG.E R2, desc[UR4][R2.64] ;  /* 0x0000000402027981 */ /* 0x000ea2000c1e1900 */
[----:B------:R-:W-:-:S05]  /*00e0*/  LOP3.LUT R0, R0, 0xffffff00, RZ, 0xc0, !PT ;  /* 0xffffff0000007812 */ /* 0x000fca00078ec0ff */
[----:B------:R-:W-:-:S04]  /*00f0*/  IMAD.IADD R9, R7, 0x1, -R0 ;  /* 0x0000000107097824 */ /* 0x000fc800078e0a00 */
[----:B----4-:R-:W-:-:S06]  /*0100*/  IMAD.WIDE R4, R9, 0x4, R4 ;  /* 0x0000000409047825 */ /* 0x010fcc00078e0204 */
[----:B------:R-:W2:Y:S01]  /*0110*/  LDG.E.EL R5, desc[UR4][R4.64] ;  /* 0x0000000404057981 */ /* 0x000ea2000c2e1900 */
[----:B------:R-:W-:-:S04]  /*0120*/  IADD3 R6, P1, R7, UR6, RZ ;  /* 0x0000000607067c10 */ /* 0x000fc8000ff3e0ff */
[----:B------:R-:W-:Y:S01]  /*0130*/  LEA.HI.X.SX32 R7, R7, UR7, 0x1, P1 ;  /* 0x0000000707077c11 */ /* 0x000fe200088f0eff */
[C---:B--2---:R-:W-:Y:S01]  /*0140*/  FADD R0, R2.reuse, R5 ;  /* 0x0000000502007221 */ /* 0x044fe20000000000 */
[----:B------:R-:W-:-:S04]  /*0150*/  FSETP.GEU.AND P0, PT, R2, -R5, PT ;  /* 0x800000050200720b */ /* 0x000fc80003f0e000 */
[----:B------:R-:W-:-:S04]  /*0160*/  FSEL R0, R0, RZ, P0 ;  /* 0x000000ff00007208 */ /* 0x000fc80000000000 */
[----:B------:R-:W-:-:S04]  /*0170*/  FSETP.GTU.AND P0, PT, R0, RZ, PT ;  /* 0x000000ff0000720b */ /* 0x000fc80003f0c000 */
[----:B------:R-:W-:-:S05]  /*0180*/  SEL R9, RZ, 0x1, P0 ;  /* 0x00000001ff097807 */ /* 0x000fca0000000000 */
[----:B------:R-:W-:Y:S01]  /*0190*/  STG.E.U8 desc[UR4][R6.64], R9 ;  /* 0x0000000906007986 */ /* 0x000fe2000c101104 */
[----:B------:R-:W-:Y:S05]  /*01a0*/  EXIT ;  /* 0x000000000000794d */ /* 0x000fea0003800000 */
.L_x_0:
[----:B------:R-:W-:-:S00]  /*01b0*/  BRA `(.L_x_0) ;  /* 0xfffffffc00fc7947 */ /* 0x000fc0000383ffff */
[----:B------:R-:W-:-:S00]  /*01c0*/  NOP ;  /* 0x0000000000007918 */ /* 0x000fc00000000000 */
        /* <DEDUP_REMOVED lines=11> */
.L_x_1:


//--------------------- .nv.constant0.triton_poi_fused_convolution_relu_threshold_backward_54 --------------------------
	.section	.nv.constant0.triton_poi_fused_convolution_relu_threshold_backward_54,"a",@progbits
	.sectionflags	@""
	.align	4
.nv.constant0.triton_poi_fused_convolution_relu_threshold_backward_54:
	.zero		556
